	.headerflags	@"EF_CUDA_TEXMODE_UNIFIED EF_CUDA_64BIT_ADDRESS EF_CUDA_ACCELERATORS EF_CUDA_SM90 EF_CUDA_VIRTUAL_SM(EF_CUDA_SM90)"
	.elftype	@"ET_EXEC"


//--------------------- .nv.info                  --------------------------
	.section	.nv.info,"",@"SHT_CUDA_INFO"
	.align	4


	//----- nvinfo : EIATTR_REGCOUNT
	.align		4
        /*0000*/ 	.byte	0x04, 0x2f
        /*0002*/ 	.short	(.L_3 - .L_2)
	.align		4
.L_2:
        /*0004*/ 	.word	index@(triton_poi_fused__native_batch_norm_legit_no_training_relu_4)
        /*0008*/ 	.word	0x00000010


	//----- nvinfo : EIATTR_MIN_STACK_SIZE
	.align		4
.L_3:
        /*000c*/ 	.byte	0x04, 0x12
        /*000e*/ 	.short	(.L_5 - .L_4)
	.align		4
.L_4:
        /*0010*/ 	.word	index@(triton_poi_fused__native_batch_norm_legit_no_training_relu_4)
        /*0014*/ 	.word	0x00000000


	//----- nvinfo : EIATTR_FRAME_SIZE
	.align		4
.L_5:
        /*0018*/ 	.byte	0x04, 0x11
        /*001a*/ 	.short	(.L_7 - .L_6)
	.align		4
.L_6:
        /*001c*/ 	.word	index@(triton_poi_fused__native_batch_norm_legit_no_training_relu_4)
        /*0020*/ 	.word	0x00000000


	//----- nvinfo : EIATTR_MIN_STACK_SIZE
	.align		4
.L_7:
        /*0024*/ 	.byte	0x04, 0x12
        /*0026*/ 	.short	(.L_9 - .L_8)
	.align		4
.L_8:
        /*0028*/ 	.word	index@(triton_poi_fused__native_batch_norm_legit_no_training_relu_4)
        /*002c*/ 	.word	0x00000000
.L_9:


//--------------------- .nv.info.triton_poi_fused__native_batch_norm_legit_no_training_relu_4 --------------------------
	.section	.nv.info.triton_poi_fused__native_batch_norm_legit_no_training_relu_4,"",@"SHT_CUDA_INFO"
	.sectionflags	@""
	.align	4


	//----- nvinfo : EIATTR_CUDA_API_VERSION
	.align		4
        /*0000*/ 	.byte	0x04, 0x37
        /*0002*/ 	.short	(.L_11 - .L_10)
.L_10:
        /*0004*/ 	.word	0x0000007c


	//----- nvinfo : EIATTR_KPARAM_INFO
	.align		4
.L_11:
        /*0008*/ 	.byte	0x04, 0x17
        /*000a*/ 	.short	(.L_13 - .L_12)
.L_12:
        /*000c*/ 	.word	0x00000000
        /*0010*/ 	.short	0x0006
        /*0012*/ 	.short	0x0030
        /*0014*/ 	.byte	0x00, 0xf0, 0x11, 0x00


	//----- nvinfo : EIATTR_KPARAM_INFO
	.align		4
.L_13:
        /*0018*/ 	.byte	0x04, 0x17
        /*001a*/ 	.short	(.L_15 - .L_14)
.L_14:
        /*001c*/ 	.word	0x00000000
        /*0020*/ 	.short	0x0005
        /*0022*/ 	.short	0x0028
        /*0024*/ 	.byte	0x00, 0xf4, 0x21, 0x00


	//----- nvinfo : EIATTR_KPARAM_INFO
	.align		4
.L_15:
        /*0028*/ 	.byte	0x04, 0x17
        /*002a*/ 	.short	(.L_17 - .L_16)
.L_16:
        /*002c*/ 	.word	0x00000000
        /*0030*/ 	.short	0x0004
        /*0032*/ 	.short	0x0020
        /*0034*/ 	.byte	0x00, 0xf4, 0x21, 0x00


	//----- nvinfo : EIATTR_KPARAM_INFO
	.align		4
.L_17:
        /*0038*/ 	.byte	0x04, 0x17
        /*003a*/ 	.short	(.L_19 - .L_18)
.L_18:
        /*003c*/ 	.word	0x00000000
        /*0040*/ 	.short	0x0003
        /*0042*/ 	.short	0x0018
        /*0044*/ 	.byte	0x00, 0xf4, 0x21, 0x00


	//----- nvinfo : EIATTR_KPARAM_INFO
	.align		4
.L_19:
        /*0048*/ 	.byte	0x04, 0x17
        /*004a*/ 	.short	(.L_21 - .L_20)
.L_20:
        /*004c*/ 	.word	0x00000000
        /*0050*/ 	.short	0x0002
        /*0052*/ 	.short	0x0010
        /*0054*/ 	.byte	0x00, 0xf4, 0x21, 0x00


	//----- nvinfo : EIATTR_KPARAM_INFO
	.align		4
.L_21:
        /*0058*/ 	.byte	0x04, 0x17
        /*005a*/ 	.short	(.L_23 - .L_22)
.L_22:
        /*005c*/ 	.word	0x00000000
        /*0060*/ 	.short	0x0001
        /*0062*/ 	.short	0x0008
        /*0064*/ 	.byte	0x00, 0xf4, 0x21, 0x00


	//----- nvinfo : EIATTR_KPARAM_INFO
	.align		4
.L_23:
        /*0068*/ 	.byte	0x04, 0x17
        /*006a*/ 	.short	(.L_25 - .L_24)
.L_24:
        /*006c*/ 	.word	0x00000000
        /*0070*/ 	.short	0x0000
        /*0072*/ 	.short	0x0000
        /*0074*/ 	.byte	0x00, 0xf4, 0x21, 0x00


	//----- nvinfo : EIATTR_SPARSE_MMA_MASK
	.align		4
.L_25:
        /*0078*/ 	.byte	0x03, 0x50
        /*007a*/ 	.short	0x0000


	//----- nvinfo : EIATTR_MAXREG_COUNT
	.align		4
        /*007c*/ 	.byte	0x03, 0x1b
        /*007e*/ 	.short	0x00ff


	//----- nvinfo : EIATTR_EXIT_INSTR_OFFSETS
	.align		4
        /*0080*/ 	.byte	0x04, 0x1c
        /*0082*/ 	.short	(.L_27 - .L_26)


	//   ....[0]....
.L_26:
        /*0084*/ 	.word	0x000002d0


	//----- nvinfo : EIATTR_REQNTID
	.align		4
.L_27:
        /*0088*/ 	.byte	0x04, 0x10
        /*008a*/ 	.short	(.L_29 - .L_28)
.L_28:
        /*008c*/ 	.word	0x00000080
        /*0090*/ 	.word	0x00000001
        /*0094*/ 	.word	0x00000001


	//----- nvinfo : EIATTR_CBANK_PARAM_SIZE
	.align		4
.L_29:
        /*0098*/ 	.byte	0x03, 0x19
        /*009a*/ 	.short	0x0034


	//----- nvinfo : EIATTR_PARAM_CBANK
	.align		4
        /*009c*/ 	.byte	0x04, 0x0a
        /*009e*/ 	.short	(.L_31 - .L_30)
	.align		4
.L_30:
        /*00a0*/ 	.word	index@(.nv.constant0.triton_poi_fused__native_batch_norm_legit_no_training_relu_4)
        /*00a4*/ 	.short	0x0210
        /*00a6*/ 	.short	0x0034


	//----- nvinfo : EIATTR_SW_WAR
	.align		4
.L_31:
        /*00a8*/ 	.byte	0x04, 0x36
        /*00aa*/ 	.short	(.L_33 - .L_32)
.L_32:
        /*00ac*/ 	.word	0x00000008
.L_33:


//--------------------- .nv.callgraph             --------------------------
	.section	.nv.callgraph,"",@"SHT_CUDA_CALLGRAPH"
	.align	4
	.sectionentsize	8
	.align		4
        /*0000*/ 	.word	0x00000000
	.align		4
        /*0004*/ 	.word	0xffffffff
	.align		4
        /*0008*/ 	.word	0x00000000
	.align		4
        /*000c*/ 	.word	0xfffffffe
	.align		4
        /*0010*/ 	.word	0x00000000
	.align		4
        /*0014*/ 	.word	0xfffffffd
	.align		4
        /*0018*/ 	.word	0x00000000
	.align		4
        /*001c*/ 	.word	0xfffffffc


//--------------------- .nv.constant4             --------------------------
	.section	.nv.constant4,"a",@progbits
	.align	8
	.align		8
.nv.constant4:
        /*0000*/ 	.dword	_$_str
	.align		8
        /*0008*/ 	.dword	_$_str_$_2


//--------------------- .text.triton_poi_fused__native_batch_norm_legit_no_training_relu_4 --------------------------
	.section	.text.triton_poi_fused__native_batch_norm_legit_no_training_relu_4,"ax",@progbits
	.align	128
        .global         triton_poi_fused__native_batch_norm_legit_no_training_relu_4
        .type           triton_poi_fused__native_batch_norm_legit_no_training_relu_4,@function
        .size           triton_poi_fused__native_batch_norm_legit_no_training_relu_4,(.L_x_1 - triton_poi_fused__native_batch_norm_legit_no_training_relu_4)
        .other          triton_poi_fused__native_batch_norm_legit_no_training_relu_4,@"STO_CUDA_ENTRY STV_DEFAULT"
triton_poi_fused__native_batch_norm_legit_no_training_relu_4:
.text.triton_poi_fused__native_batch_norm_legit_no_training_relu_4:
[----:B------:R-:W-:Y:S01]  /*0000*/  LDC R1, c[0x0][0x28] ;  /* 0x00000a00ff017b82 */ /* 0x000fe20000000800 */
[----:B------:R-:W1:Y:S07]  /*0010*/  S2R R0, SR_TID.X ;  /* 0x0000000000007919 */ /* 0x000e6e0000002100 */
[----:B------:R-:W2:Y:S01]  /*0020*/  LDC.64 R6, c[0x0][0x220] ;  /* 0x00008800ff067b82 */ /* 0x000ea20000000a00 */
[----:B------:R-:W-:Y:S01]  /*0030*/  ULDC.64 UR4, c[0x0][0x208] ;  /* 0x0000820000047ab9 */ /* 0x000fe20000000a00 */
[----:B------:R-:W3:Y:S06]  /*0040*/  S2R R3, SR_CTAID.X ;  /* 0x0000000000037919 */ /* 0x000eec0000002500 */
[----:B------:R-:W4:Y:S08]  /*0050*/  LDC.64 R4, c[0x0][0x218] ;  /* 0x00008600ff047b82 */ /* 0x000f300000000a00 */
[----:B------:R-:W5:Y:S08]  /*0060*/  LDC.64 R8, c[0x0][0x228] ;  /* 0x00008a00ff087b82 */ /* 0x000f700000000a00 */
[----:B------:R-:W5:Y:S01]  /*0070*/  LDC.64 R10, c[0x0][0x230] ;  /* 0x00008c00ff0a7b82 */ /* 0x000f620000000a00 */
[----:B-1----:R-:W-:-:S02]  /*0080*/  LOP3.LUT R0, R0, 0x7f, RZ, 0xc0, !PT ;  /* 0x0000007f00007812 */ /* 0x002fc400078ec0ff */
[----:B---3--:R-:W-:Y:S02]  /*0090*/  SHF.R.S32.HI R2, RZ, 0x18, R3 ;  /* 0x00000018ff027819 */ /* 0x008fe40000011403 */
[----:B------:R-:W-:Y:S02]  /*00a0*/  LEA R0, R3, R0, 0x7 ;  /* 0x0000000003007211 */ /* 0x000fe400078e38ff */
[----:B------:R-:W-:-:S04]  /*00b0*/  SGXT R3, R2, 0x1 ;  /* 0x000000010203781a */ /* 0x000fc80000000200 */
[----:B------:R-:W-:-:S04]  /*00c0*/  LEA.HI R3, R3, R0, RZ, 0x6 ;  /* 0x0000000003037211 */ /* 0x000fc800078f30ff */
[----:B------:R-:W-:-:S04]  /*00d0*/  LOP3.LUT R3, R3, 0xffffffc0, RZ, 0xc0, !PT ;  /* 0xffffffc003037812 */ /* 0x000fc800078ec0ff */
[----:B------:R-:W-:Y:S02]  /*00e0*/  IADD3 R13, R0, -R3, RZ ;  /* 0x80000003000d7210 */ /* 0x000fe40007ffe0ff */
[----:B------:R-:W1:Y:S03]  /*00f0*/  LDC.64 R2, c[0x0][0x210] ;  /* 0x00008400ff027b82 */ /* 0x000e660000000a00 */
[----:B--2---:R-:W-:-:S06]  /*0100*/  IMAD.WIDE R6, R13, 0x4, R6 ;  /* 0x000000040d067825 */ /* 0x004fcc00078e0206 */
[----:B------:R-:W2:Y:S01]  /*0110*/  LDG.E.EL R6, desc[UR4][R6.64] ;  /* 0x0000000406067981 */ /* 0x000ea2000c2e1900 */
[----:B----4-:R-:W-:-:S04]  /*0120*/  IMAD.WIDE R4, R13, 0x4, R4 ;  /* 0x000000040d047825 */ /* 0x010fc800078e0204 */
[C---:B-----5:R-:W-:Y:S02]  /*0130*/  IMAD.WIDE R8, R13.reuse, 0x4, R8 ;  /* 0x000000040d087825 */ /* 0x060fe400078e0208 */
[----:B------:R3:W4:Y:S02]  /*0140*/  LDG.E.EL R5, desc[UR4][R4.64] ;  /* 0x0000000404057981 */ /* 0x000724000c2e1900 */
[----:B0-----:R-:W-:Y:S02]  /*0150*/  IMAD.WIDE R10, R13, 0x4, R10 ;  /* 0x000000040d0a7825 */ /* 0x001fe400078e020a */
[----:B------:R-:W5:Y:S02]  /*0160*/  LDG.E.EL R8, desc[UR4][R8.64] ;  /* 0x0000000408087981 */ /* 0x000f64000c2e1900 */
[C---:B-1----:R-:W-:Y:S02]  /*0170*/  IMAD.WIDE R2, R0.reuse, 0x4, R2 ;  /* 0x0000000400027825 */ /* 0x042fe400078e0202 */
[----:B------:R-:W5:Y:S04]  /*0180*/  LDG.E.EL R11, desc[UR4][R10.64] ;  /* 0x000000040a0b7981 */ /* 0x000f68000c2e1900 */
[----:B------:R0:W4:Y:S01]  /*0190*/  LDG.E R12, desc[UR4][R2.64] ;  /* 0x00000004020c7981 */ /* 0x000122000c1e1900 */
[----:B---3--:R-:W-:Y:S01]  /*01a0*/  HFMA2.MMA R4, -RZ, RZ, 1.625, 0 ;  /* 0x3e800000ff047435 */ /* 0x008fe200000001ff */
[----:B0-----:R-:W0:Y:S02]  /*01b0*/  LDC.64 R2, c[0x0][0x238] ;  /* 0x00008e00ff027b82 */ /* 0x001e240000000a00 */
[----:B0-----:R-:W-:-:S04]  /*01c0*/  IMAD.WIDE R2, R0, 0x4, R2 ;  /* 0x0000000400027825 */ /* 0x001fc800078e0202 */
[----:B--2---:R-:W-:-:S04]  /*01d0*/  FADD R6, R6, 0.0010000000474974513054 ;  /* 0x3a83126f06067421 */ /* 0x004fc80000000000 */
[----:B------:R-:W0:Y:S02]  /*01e0*/  MUFU.SQRT R7, R6 ;  /* 0x0000000600077308 */ /* 0x000e240000002000 */
[C---:B0-----:R-:W-:Y:S02]  /*01f0*/  FSETP.GT.AND P0, PT, R7.reuse, 8.50705917302346158658e+37, PT ;  /* 0x7e8000000700780b */ /* 0x041fe40003f04000 */
[----:B------:R-:W-:-:S11]  /*0200*/  FSETP.GEU.AND P1, PT, R7, 1.175494350822287508e-38, PT ;  /* 0x008000000700780b */ /* 0x000fd60003f2e000 */
[----:B------:R-:W-:-:S04]  /*0210*/  @P0 FMUL R7, R7, 0.25 ;  /* 0x3e80000007070820 */ /* 0x000fc80000400000 */
[----:B------:R-:W-:-:S06]  /*0220*/  @!P1 FMUL R7, R7, 16777216 ;  /* 0x4b80000007079820 */ /* 0x000fcc0000400000 */
[----:B------:R-:W0:Y:S01]  /*0230*/  MUFU.RCP R7, R7 ;  /* 0x0000000700077308 */ /* 0x000e220000001000 */
[----:B------:R-:W-:Y:S01]  /*0240*/  FSEL R4, R4, 1, P0 ;  /* 0x3f80000004047808 */ /* 0x000fe20000000000 */
[----:B----4-:R-:W-:-:S04]  /*0250*/  FADD R5, R12, -R5 ;  /* 0x800000050c057221 */ /* 0x010fc80000000000 */
[----:B------:R-:W-:-:S04]  /*0260*/  @!P1 FMUL R4, R4, 16777216 ;  /* 0x4b80000004049820 */ /* 0x000fc80000400000 */
[----:B0-----:R-:W-:-:S04]  /*0270*/  FMUL R4, R7, R4 ;  /* 0x0000000407047220 */ /* 0x001fc80000400000 */
[----:B------:R-:W-:-:S04]  /*0280*/  FMUL R4, R5, R4 ;  /* 0x0000000405047220 */ /* 0x000fc80000400000 */
[----:B-----5:R-:W-:-:S05]  /*0290*/  FFMA R4, R8, R4, R11 ;  /* 0x0000000408047223 */ /* 0x020fca000000000b */
[----:B------:R-:W-:-:S04]  /*02a0*/  FSETP.GEU.AND P0, PT, R4, RZ, PT ;  /* 0x000000ff0400720b */ /* 0x000fc80003f0e000 */
[----:B------:R-:W-:-:S05]  /*02b0*/  FSEL R5, R4, RZ, P0 ;  /* 0x000000ff04057208 */ /* 0x000fca0000000000 */
[----:B------:R-:W-:Y:S01]  /*02c0*/  STG.E desc[UR4][R2.64], R5 ;  /* 0x0000000502007986 */ /* 0x000fe2000c101904 */
[----:B------:R-:W-:Y:S05]  /*02d0*/  EXIT ;  /* 0x000000000000794d */ /* 0x000fea0003800000 */
.L_x_0:
[----:B------:R-:W-:-:S00]  /*02e0*/  BRA `(.L_x_0) ;  /* 0xfffffffc00fc7947 */ /* 0x000fc0000383ffff */
[----:B------:R-:W-:-:S00]  /*02f0*/  NOP ;  /* 0x0000000000007918 */ /* 0x000fc00000000000 */
        /* <DEDUP_REMOVED lines=8> */
.L_x_1:


//--------------------- .nv.global.init           --------------------------
	.section	.nv.global.init,"aw",@progbits
.nv.global.init:
	.type		_$_str,@object
	.size		_$_str,(_$_str_$_2 - _$_str)
_$_str:
        /*0000*/ 	.byte	0x5f, 0x5f, 0x43, 0x55, 0x44, 0x41, 0x5f, 0x46, 0x54, 0x5a, 0x00
	.type		_$_str_$_2,@object
	.size		_$_str_$_2,(.L_1 - _$_str_$_2)
_$_str_$_2:
        /*000b*/ 	.byte	0x5f, 0x5f, 0x43, 0x55, 0x44, 0x41, 0x5f, 0x50, 0x52, 0x45, 0x43, 0x5f, 0x53, 0x51, 0x52, 0x54
        /*001b*/ 	.byte	0x00
.L_1:


//--------------------- .nv.constant0.triton_poi_fused__native_batch_norm_legit_no_training_relu_4 --------------------------
	.section	.nv.constant0.triton_poi_fused__native_batch_norm_legit_no_training_relu_4,"a",@progbits
	.sectionflags	@""
	.align	4
.nv.constant0.triton_poi_fused__native_batch_norm_legit_no_training_relu_4:
	.zero		580
